//
// Generated by NVIDIA NVVM Compiler
//
// Compiler Build ID: CL-36424714
// Cuda compilation tools, release 13.0, V13.0.88
// Based on NVVM 20.0.0
//

.version 9.0
.target sm_100
.address_size 64

	// .globl	_Z11replaceRowsiiPi
.func  (.param .b64 func_retval0) __internal_accurate_pow
(
	.param .b64 __internal_accurate_pow_param_0,
	.param .b64 __internal_accurate_pow_param_1
)
;

.visible .entry _Z11replaceRowsiiPi(
	.param .u32 _Z11replaceRowsiiPi_param_0,
	.param .u32 _Z11replaceRowsiiPi_param_1,
	.param .u64 .ptr .align 1 _Z11replaceRowsiiPi_param_2
)
{
	.reg .pred 	%p<43>;
	.reg .b32 	%r<76>;
	.reg .b64 	%rd<13>;
	.reg .b64 	%fd<80>;

	ld.param.u32 	%r16, [_Z11replaceRowsiiPi_param_0];
	ld.param.u32 	%r15, [_Z11replaceRowsiiPi_param_1];
	ld.param.u64 	%rd4, [_Z11replaceRowsiiPi_param_2];
	cvta.to.global.u64 	%rd1, %rd4;
	mov.u32 	%r17, %ctaid.x;
	mov.u32 	%r18, %ntid.x;
	mov.u32 	%r19, %tid.x;
	mad.lo.s32 	%r1, %r17, %r18, %r19;
	setp.ge.s32 	%p2, %r1, %r16;
	setp.lt.s32 	%p3, %r15, 1;
	or.pred  	%p4, %p2, %p3;
	@%p4 bra 	$L__BB0_9;
	mul.lo.s32 	%r2, %r15, %r1;
	add.s32 	%r3, %r1, 1;
	cvt.rn.f64.s32 	%fd1, %r3;
	{
	.reg .b32 %temp; 
	mov.b64 	{%temp, %r4}, %fd1;
	}
	shr.u32 	%r21, %r4, 20;
	and.b32  	%r22, %r21, 2047;
	add.s32 	%r23, %r22, -1012;
	mov.b64 	%rd5, %fd1;
	shl.b64 	%rd6, %rd5, %r23;
	setp.eq.s64 	%p5, %rd6, -9223372036854775808;
	abs.f64 	%fd2, %fd1;
	setp.neu.f64 	%p6, %fd2, 0d3FE0000000000000;
	and.pred  	%p1, %p6, %p5;
	and.b32  	%r5, %r15, 3;
	setp.lt.u32 	%p7, %r15, 4;
	mov.b32 	%r75, 0;
	@%p7 bra 	$L__BB0_4;
	and.b32  	%r75, %r15, 2147483644;
	neg.s32 	%r73, %r75;
	add.s64 	%rd3, %rd1, 8;
	mov.u32 	%r72, %r2;
$L__BB0_3:
	.pragma "nounroll";
	setp.eq.s32 	%p8, %r3, 0;
	setp.lt.s32 	%p9, %r4, 0;
	setp.eq.s64 	%p10, %rd6, -9223372036854775808;
	mul.wide.s32 	%rd7, %r72, 4;
	add.s64 	%rd8, %rd3, %rd7;
	ld.global.u32 	%r24, [%rd8+-8];
	cvt.rn.f64.s32 	%fd3, %r24;
	{
	.reg .b32 %temp; 
	mov.b64 	{%temp, %r25}, %fd3;
	}
	abs.f64 	%fd4, %fd3;
	{ // callseq 0, 0
	.param .b64 param0;
	st.param.f64 	[param0], %fd4;
	.param .b64 param1;
	st.param.f64 	[param1], %fd1;
	.param .b64 retval0;
	call.uni (retval0), 
	__internal_accurate_pow, 
	(
	param0, 
	param1
	);
	ld.param.f64 	%fd5, [retval0];
	} // callseq 0
	setp.lt.s32 	%p11, %r25, 0;
	neg.f64 	%fd7, %fd5;
	selp.f64 	%fd8, %fd7, %fd5, %p10;
	selp.f64 	%fd9, %fd8, %fd5, %p11;
	setp.eq.s32 	%p12, %r24, 0;
	selp.b32 	%r26, %r25, 0, %p1;
	or.b32  	%r27, %r26, 2146435072;
	selp.b32 	%r28, %r27, %r26, %p9;
	mov.b32 	%r29, 0;
	mov.b64 	%fd10, {%r29, %r28};
	selp.f64 	%fd11, %fd10, %fd9, %p12;
	setp.eq.s32 	%p13, %r24, 1;
	selp.f64 	%fd12, 0d3FF0000000000000, %fd11, %p8;
	selp.f64 	%fd13, 0d3FF0000000000000, %fd12, %p13;
	cvt.rzi.s32.f64 	%r30, %fd13;
	st.global.u32 	[%rd8+-8], %r30;
	ld.global.u32 	%r31, [%rd8+-4];
	cvt.rn.f64.s32 	%fd14, %r31;
	{
	.reg .b32 %temp; 
	mov.b64 	{%temp, %r32}, %fd14;
	}
	abs.f64 	%fd15, %fd14;
	{ // callseq 1, 0
	.param .b64 param0;
	st.param.f64 	[param0], %fd15;
	.param .b64 param1;
	st.param.f64 	[param1], %fd1;
	.param .b64 retval0;
	call.uni (retval0), 
	__internal_accurate_pow, 
	(
	param0, 
	param1
	);
	ld.param.f64 	%fd16, [retval0];
	} // callseq 1
	setp.lt.s32 	%p14, %r32, 0;
	neg.f64 	%fd18, %fd16;
	selp.f64 	%fd19, %fd18, %fd16, %p10;
	selp.f64 	%fd20, %fd19, %fd16, %p14;
	setp.eq.s32 	%p15, %r31, 0;
	selp.b32 	%r33, %r32, 0, %p1;
	or.b32  	%r34, %r33, 2146435072;
	selp.b32 	%r35, %r34, %r33, %p9;
	mov.b64 	%fd21, {%r29, %r35};
	selp.f64 	%fd22, %fd21, %fd20, %p15;
	setp.eq.s32 	%p16, %r31, 1;
	selp.f64 	%fd23, 0d3FF0000000000000, %fd22, %p8;
	selp.f64 	%fd24, 0d3FF0000000000000, %fd23, %p16;
	cvt.rzi.s32.f64 	%r36, %fd24;
	st.global.u32 	[%rd8+-4], %r36;
	ld.global.u32 	%r37, [%rd8];
	cvt.rn.f64.s32 	%fd25, %r37;
	{
	.reg .b32 %temp; 
	mov.b64 	{%temp, %r38}, %fd25;
	}
	abs.f64 	%fd26, %fd25;
	{ // callseq 2, 0
	.param .b64 param0;
	st.param.f64 	[param0], %fd26;
	.param .b64 param1;
	st.param.f64 	[param1], %fd1;
	.param .b64 retval0;
	call.uni (retval0), 
	__internal_accurate_pow, 
	(
	param0, 
	param1
	);
	ld.param.f64 	%fd27, [retval0];
	} // callseq 2
	setp.lt.s32 	%p17, %r38, 0;
	neg.f64 	%fd29, %fd27;
	selp.f64 	%fd30, %fd29, %fd27, %p10;
	selp.f64 	%fd31, %fd30, %fd27, %p17;
	setp.eq.s32 	%p18, %r37, 0;
	selp.b32 	%r39, %r38, 0, %p1;
	or.b32  	%r40, %r39, 2146435072;
	selp.b32 	%r41, %r40, %r39, %p9;
	mov.b64 	%fd32, {%r29, %r41};
	selp.f64 	%fd33, %fd32, %fd31, %p18;
	setp.eq.s32 	%p19, %r37, 1;
	selp.f64 	%fd34, 0d3FF0000000000000, %fd33, %p8;
	selp.f64 	%fd35, 0d3FF0000000000000, %fd34, %p19;
	cvt.rzi.s32.f64 	%r42, %fd35;
	st.global.u32 	[%rd8], %r42;
	ld.global.u32 	%r43, [%rd8+4];
	cvt.rn.f64.s32 	%fd36, %r43;
	{
	.reg .b32 %temp; 
	mov.b64 	{%temp, %r44}, %fd36;
	}
	abs.f64 	%fd37, %fd36;
	{ // callseq 3, 0
	.param .b64 param0;
	st.param.f64 	[param0], %fd37;
	.param .b64 param1;
	st.param.f64 	[param1], %fd1;
	.param .b64 retval0;
	call.uni (retval0), 
	__internal_accurate_pow, 
	(
	param0, 
	param1
	);
	ld.param.f64 	%fd38, [retval0];
	} // callseq 3
	setp.lt.s32 	%p20, %r44, 0;
	neg.f64 	%fd40, %fd38;
	selp.f64 	%fd41, %fd40, %fd38, %p10;
	selp.f64 	%fd42, %fd41, %fd38, %p20;
	setp.eq.s32 	%p21, %r43, 0;
	selp.b32 	%r45, %r44, 0, %p1;
	or.b32  	%r46, %r45, 2146435072;
	selp.b32 	%r47, %r46, %r45, %p9;
	mov.b64 	%fd43, {%r29, %r47};
	selp.f64 	%fd44, %fd43, %fd42, %p21;
	setp.eq.s32 	%p22, %r43, 1;
	selp.f64 	%fd45, 0d3FF0000000000000, %fd44, %p8;
	selp.f64 	%fd46, 0d3FF0000000000000, %fd45, %p22;
	cvt.rzi.s32.f64 	%r48, %fd46;
	st.global.u32 	[%rd8+4], %r48;
	add.s32 	%r73, %r73, 4;
	add.s32 	%r72, %r72, 4;
	setp.ne.s32 	%p23, %r73, 0;
	@%p23 bra 	$L__BB0_3;
$L__BB0_4:
	setp.eq.s32 	%p24, %r5, 0;
	@%p24 bra 	$L__BB0_9;
	setp.eq.s32 	%p25, %r5, 1;
	@%p25 bra 	$L__BB0_7;
	setp.eq.s32 	%p26, %r3, 0;
	setp.lt.s32 	%p27, %r4, 0;
	setp.eq.s64 	%p28, %rd6, -9223372036854775808;
	add.s32 	%r49, %r75, %r2;
	mul.wide.s32 	%rd9, %r49, 4;
	add.s64 	%rd10, %rd1, %rd9;
	ld.global.u32 	%r50, [%rd10];
	cvt.rn.f64.s32 	%fd47, %r50;
	{
	.reg .b32 %temp; 
	mov.b64 	{%temp, %r51}, %fd47;
	}
	abs.f64 	%fd48, %fd47;
	{ // callseq 4, 0
	.param .b64 param0;
	st.param.f64 	[param0], %fd48;
	.param .b64 param1;
	st.param.f64 	[param1], %fd1;
	.param .b64 retval0;
	call.uni (retval0), 
	__internal_accurate_pow, 
	(
	param0, 
	param1
	);
	ld.param.f64 	%fd49, [retval0];
	} // callseq 4
	setp.lt.s32 	%p29, %r51, 0;
	neg.f64 	%fd51, %fd49;
	selp.f64 	%fd52, %fd51, %fd49, %p28;
	selp.f64 	%fd53, %fd52, %fd49, %p29;
	setp.eq.s32 	%p30, %r50, 0;
	selp.b32 	%r52, %r51, 0, %p1;
	or.b32  	%r53, %r52, 2146435072;
	selp.b32 	%r54, %r53, %r52, %p27;
	mov.b32 	%r55, 0;
	mov.b64 	%fd54, {%r55, %r54};
	selp.f64 	%fd55, %fd54, %fd53, %p30;
	setp.eq.s32 	%p31, %r50, 1;
	selp.f64 	%fd56, 0d3FF0000000000000, %fd55, %p26;
	selp.f64 	%fd57, 0d3FF0000000000000, %fd56, %p31;
	cvt.rzi.s32.f64 	%r56, %fd57;
	st.global.u32 	[%rd10], %r56;
	ld.global.u32 	%r57, [%rd10+4];
	cvt.rn.f64.s32 	%fd58, %r57;
	{
	.reg .b32 %temp; 
	mov.b64 	{%temp, %r58}, %fd58;
	}
	abs.f64 	%fd59, %fd58;
	{ // callseq 5, 0
	.param .b64 param0;
	st.param.f64 	[param0], %fd59;
	.param .b64 param1;
	st.param.f64 	[param1], %fd1;
	.param .b64 retval0;
	call.uni (retval0), 
	__internal_accurate_pow, 
	(
	param0, 
	param1
	);
	ld.param.f64 	%fd60, [retval0];
	} // callseq 5
	setp.lt.s32 	%p32, %r58, 0;
	neg.f64 	%fd62, %fd60;
	selp.f64 	%fd63, %fd62, %fd60, %p28;
	selp.f64 	%fd64, %fd63, %fd60, %p32;
	setp.eq.s32 	%p33, %r57, 0;
	selp.b32 	%r59, %r58, 0, %p1;
	or.b32  	%r60, %r59, 2146435072;
	selp.b32 	%r61, %r60, %r59, %p27;
	mov.b64 	%fd65, {%r55, %r61};
	selp.f64 	%fd66, %fd65, %fd64, %p33;
	setp.eq.s32 	%p34, %r57, 1;
	selp.f64 	%fd67, 0d3FF0000000000000, %fd66, %p26;
	selp.f64 	%fd68, 0d3FF0000000000000, %fd67, %p34;
	cvt.rzi.s32.f64 	%r62, %fd68;
	st.global.u32 	[%rd10+4], %r62;
	add.s32 	%r75, %r75, 2;
$L__BB0_7:
	and.b32  	%r63, %r15, 1;
	setp.eq.b32 	%p35, %r63, 1;
	not.pred 	%p36, %p35;
	@%p36 bra 	$L__BB0_9;
	setp.eq.s32 	%p37, %r3, 0;
	setp.lt.s32 	%p38, %r4, 0;
	setp.eq.s64 	%p39, %rd6, -9223372036854775808;
	add.s32 	%r64, %r75, %r2;
	mul.wide.s32 	%rd11, %r64, 4;
	add.s64 	%rd12, %rd1, %rd11;
	ld.global.u32 	%r65, [%rd12];
	cvt.rn.f64.s32 	%fd69, %r65;
	{
	.reg .b32 %temp; 
	mov.b64 	{%temp, %r66}, %fd69;
	}
	abs.f64 	%fd70, %fd69;
	{ // callseq 6, 0
	.param .b64 param0;
	st.param.f64 	[param0], %fd70;
	.param .b64 param1;
	st.param.f64 	[param1], %fd1;
	.param .b64 retval0;
	call.uni (retval0), 
	__internal_accurate_pow, 
	(
	param0, 
	param1
	);
	ld.param.f64 	%fd71, [retval0];
	} // callseq 6
	setp.lt.s32 	%p40, %r66, 0;
	neg.f64 	%fd73, %fd71;
	selp.f64 	%fd74, %fd73, %fd71, %p39;
	selp.f64 	%fd75, %fd74, %fd71, %p40;
	setp.eq.s32 	%p41, %r65, 0;
	selp.b32 	%r67, %r66, 0, %p1;
	or.b32  	%r68, %r67, 2146435072;
	selp.b32 	%r69, %r68, %r67, %p38;
	mov.b32 	%r70, 0;
	mov.b64 	%fd76, {%r70, %r69};
	selp.f64 	%fd77, %fd76, %fd75, %p41;
	setp.eq.s32 	%p42, %r65, 1;
	selp.f64 	%fd78, 0d3FF0000000000000, %fd77, %p37;
	selp.f64 	%fd79, 0d3FF0000000000000, %fd78, %p42;
	cvt.rzi.s32.f64 	%r71, %fd79;
	st.global.u32 	[%rd12], %r71;
$L__BB0_9:
	ret;

}
.func  (.param .b64 func_retval0) __internal_accurate_pow(
	.param .b64 __internal_accurate_pow_param_0,
	.param .b64 __internal_accurate_pow_param_1
)
{
	.reg .pred 	%p<8>;
	.reg .b32 	%r<49>;
	.reg .b32 	%f<3>;
	.reg .b64 	%fd<109>;

	ld.param.f64 	%fd10, [__internal_accurate_pow_param_0];
	ld.param.f64 	%fd11, [__internal_accurate_pow_param_1];
	{
	.reg .b32 %temp; 
	mov.b64 	{%temp, %r46}, %fd10;
	}
	{
	.reg .b32 %temp; 
	mov.b64 	{%r45, %temp}, %fd10;
	}
	shr.u32 	%r47, %r46, 20;
	setp.gt.u32 	%p1, %r46, 1048575;
	@%p1 bra 	$L__BB1_2;
	mul.f64 	%fd12, %fd10, 0d4350000000000000;
	{
	.reg .b32 %temp; 
	mov.b64 	{%temp, %r46}, %fd12;
	}
	{
	.reg .b32 %temp; 
	mov.b64 	{%r45, %temp}, %fd12;
	}
	shr.u32 	%r16, %r46, 20;
	add.s32 	%r47, %r16, -54;
$L__BB1_2:
	add.s32 	%r48, %r47, -1023;
	and.b32  	%r17, %r46, -2146435073;
	or.b32  	%r18, %r17, 1072693248;
	mov.b64 	%fd107, {%r45, %r18};
	setp.lt.u32 	%p2, %r18, 1073127583;
	@%p2 bra 	$L__BB1_4;
	{
	.reg .b32 %temp; 
	mov.b64 	{%r19, %temp}, %fd107;
	}
	{
	.reg .b32 %temp; 
	mov.b64 	{%temp, %r20}, %fd107;
	}
	add.s32 	%r21, %r20, -1048576;
	mov.b64 	%fd107, {%r19, %r21};
	add.s32 	%r48, %r47, -1022;
$L__BB1_4:
	add.f64 	%fd13, %fd107, 0dBFF0000000000000;
	add.f64 	%fd14, %fd107, 0d3FF0000000000000;
	rcp.approx.ftz.f64 	%fd15, %fd14;
	neg.f64 	%fd16, %fd14;
	fma.rn.f64 	%fd17, %fd16, %fd15, 0d3FF0000000000000;
	fma.rn.f64 	%fd18, %fd17, %fd17, %fd17;
	fma.rn.f64 	%fd19, %fd18, %fd15, %fd15;
	mul.f64 	%fd20, %fd13, %fd19;
	fma.rn.f64 	%fd21, %fd13, %fd19, %fd20;
	mul.f64 	%fd22, %fd21, %fd21;
	fma.rn.f64 	%fd23, %fd22, 0d3EB0F5FF7D2CAFE2, 0d3ED0F5D241AD3B5A;
	fma.rn.f64 	%fd24, %fd23, %fd22, 0d3EF3B20A75488A3F;
	fma.rn.f64 	%fd25, %fd24, %fd22, 0d3F1745CDE4FAECD5;
	fma.rn.f64 	%fd26, %fd25, %fd22, 0d3F3C71C7258A578B;
	fma.rn.f64 	%fd27, %fd26, %fd22, 0d3F6249249242B910;
	fma.rn.f64 	%fd28, %fd27, %fd22, 0d3F89999999999DFB;
	sub.f64 	%fd29, %fd13, %fd21;
	add.f64 	%fd30, %fd29, %fd29;
	neg.f64 	%fd31, %fd21;
	fma.rn.f64 	%fd32, %fd31, %fd13, %fd30;
	mul.f64 	%fd33, %fd19, %fd32;
	fma.rn.f64 	%fd34, %fd22, %fd28, 0d3FB5555555555555;
	mov.f64 	%fd35, 0d3FB5555555555555;
	sub.f64 	%fd36, %fd35, %fd34;
	fma.rn.f64 	%fd37, %fd22, %fd28, %fd36;
	add.f64 	%fd38, %fd37, 0dBC46A4CB00B9E7B0;
	add.f64 	%fd39, %fd34, %fd38;
	sub.f64 	%fd40, %fd34, %fd39;
	add.f64 	%fd41, %fd38, %fd40;
	mul.rn.f64 	%fd42, %fd21, %fd21;
	neg.f64 	%fd43, %fd42;
	fma.rn.f64 	%fd44, %fd21, %fd21, %fd43;
	{
	.reg .b32 %temp; 
	mov.b64 	{%r22, %temp}, %fd33;
	}
	{
	.reg .b32 %temp; 
	mov.b64 	{%temp, %r23}, %fd33;
	}
	add.s32 	%r24, %r23, 1048576;
	mov.b64 	%fd45, {%r22, %r24};
	fma.rn.f64 	%fd46, %fd21, %fd45, %fd44;
	mul.rn.f64 	%fd47, %fd42, %fd21;
	neg.f64 	%fd48, %fd47;
	fma.rn.f64 	%fd49, %fd42, %fd21, %fd48;
	fma.rn.f64 	%fd50, %fd42, %fd33, %fd49;
	fma.rn.f64 	%fd51, %fd46, %fd21, %fd50;
	mul.rn.f64 	%fd52, %fd39, %fd47;
	neg.f64 	%fd53, %fd52;
	fma.rn.f64 	%fd54, %fd39, %fd47, %fd53;
	fma.rn.f64 	%fd55, %fd39, %fd51, %fd54;
	fma.rn.f64 	%fd56, %fd41, %fd47, %fd55;
	add.f64 	%fd57, %fd52, %fd56;
	sub.f64 	%fd58, %fd52, %fd57;
	add.f64 	%fd59, %fd56, %fd58;
	add.f64 	%fd60, %fd21, %fd57;
	sub.f64 	%fd61, %fd21, %fd60;
	add.f64 	%fd62, %fd57, %fd61;
	add.f64 	%fd63, %fd59, %fd62;
	add.f64 	%fd64, %fd33, %fd63;
	add.f64 	%fd65, %fd60, %fd64;
	sub.f64 	%fd66, %fd60, %fd65;
	add.f64 	%fd67, %fd64, %fd66;
	xor.b32  	%r25, %r48, -2147483648;
	mov.b32 	%r26, 1127219200;
	mov.b64 	%fd68, {%r25, %r26};
	mov.b32 	%r27, -2147483648;
	mov.b64 	%fd69, {%r27, %r26};
	sub.f64 	%fd70, %fd68, %fd69;
	fma.rn.f64 	%fd71, %fd70, 0d3FE62E42FEFA39EF, %fd65;
	fma.rn.f64 	%fd72, %fd70, 0dBFE62E42FEFA39EF, %fd71;
	sub.f64 	%fd73, %fd72, %fd65;
	sub.f64 	%fd74, %fd67, %fd73;
	fma.rn.f64 	%fd75, %fd70, 0d3C7ABC9E3B39803F, %fd74;
	add.f64 	%fd76, %fd71, %fd75;
	sub.f64 	%fd77, %fd71, %fd76;
	add.f64 	%fd78, %fd75, %fd77;
	{
	.reg .b32 %temp; 
	mov.b64 	{%temp, %r28}, %fd11;
	}
	{
	.reg .b32 %temp; 
	mov.b64 	{%r29, %temp}, %fd11;
	}
	shl.b32 	%r30, %r28, 1;
	setp.gt.u32 	%p3, %r30, -33554433;
	and.b32  	%r31, %r28, -15728641;
	selp.b32 	%r32, %r31, %r28, %p3;
	mov.b64 	%fd79, {%r29, %r32};
	mul.rn.f64 	%fd80, %fd76, %fd79;
	neg.f64 	%fd81, %fd80;
	fma.rn.f64 	%fd82, %fd76, %fd79, %fd81;
	fma.rn.f64 	%fd83, %fd78, %fd79, %fd82;
	add.f64 	%fd4, %fd80, %fd83;
	sub.f64 	%fd84, %fd80, %fd4;
	add.f64 	%fd5, %fd83, %fd84;
	fma.rn.f64 	%fd85, %fd4, 0d3FF71547652B82FE, 0d4338000000000000;
	{
	.reg .b32 %temp; 
	mov.b64 	{%r13, %temp}, %fd85;
	}
	mov.f64 	%fd86, 0dC338000000000000;
	add.rn.f64 	%fd87, %fd85, %fd86;
	fma.rn.f64 	%fd88, %fd87, 0dBFE62E42FEFA39EF, %fd4;
	fma.rn.f64 	%fd89, %fd87, 0dBC7ABC9E3B39803F, %fd88;
	fma.rn.f64 	%fd90, %fd89, 0d3E5ADE1569CE2BDF, 0d3E928AF3FCA213EA;
	fma.rn.f64 	%fd91, %fd90, %fd89, 0d3EC71DEE62401315;
	fma.rn.f64 	%fd92, %fd91, %fd89, 0d3EFA01997C89EB71;
	fma.rn.f64 	%fd93, %fd92, %fd89, 0d3F2A01A014761F65;
	fma.rn.f64 	%fd94, %fd93, %fd89, 0d3F56C16C1852B7AF;
	fma.rn.f64 	%fd95, %fd94, %fd89, 0d3F81111111122322;
	fma.rn.f64 	%fd96, %fd95, %fd89, 0d3FA55555555502A1;
	fma.rn.f64 	%fd97, %fd96, %fd89, 0d3FC5555555555511;
	fma.rn.f64 	%fd98, %fd97, %fd89, 0d3FE000000000000B;
	fma.rn.f64 	%fd99, %fd98, %fd89, 0d3FF0000000000000;
	fma.rn.f64 	%fd100, %fd99, %fd89, 0d3FF0000000000000;
	{
	.reg .b32 %temp; 
	mov.b64 	{%r14, %temp}, %fd100;
	}
	{
	.reg .b32 %temp; 
	mov.b64 	{%temp, %r15}, %fd100;
	}
	shl.b32 	%r33, %r13, 20;
	add.s32 	%r34, %r33, %r15;
	mov.b64 	%fd108, {%r14, %r34};
	{
	.reg .b32 %temp; 
	mov.b64 	{%temp, %r35}, %fd4;
	}
	mov.b32 	%f2, %r35;
	abs.f32 	%f1, %f2;
	setp.lt.f32 	%p4, %f1, 0f4086232B;
	@%p4 bra 	$L__BB1_7;
	setp.lt.f64 	%p5, %fd4, 0d0000000000000000;
	add.f64 	%fd101, %fd4, 0d7FF0000000000000;
	selp.f64 	%fd108, 0d0000000000000000, %fd101, %p5;
	setp.geu.f32 	%p6, %f1, 0f40874800;
	@%p6 bra 	$L__BB1_7;
	shr.u32 	%r36, %r13, 31;
	add.s32 	%r37, %r13, %r36;
	shr.s32 	%r38, %r37, 1;
	shl.b32 	%r39, %r38, 20;
	add.s32 	%r40, %r15, %r39;
	mov.b64 	%fd102, {%r14, %r40};
	sub.s32 	%r41, %r13, %r38;
	shl.b32 	%r42, %r41, 20;
	add.s32 	%r43, %r42, 1072693248;
	mov.b32 	%r44, 0;
	mov.b64 	%fd103, {%r44, %r43};
	mul.f64 	%fd108, %fd103, %fd102;
$L__BB1_7:
	abs.f64 	%fd104, %fd108;
	setp.eq.f64 	%p7, %fd104, 0d7FF0000000000000;
	fma.rn.f64 	%fd105, %fd108, %fd5, %fd108;
	selp.f64 	%fd106, %fd108, %fd105, %p7;
	st.param.f64 	[func_retval0], %fd106;
	ret;

}


// ===== COMPILED SASS (sm_100) =====

	.target	sm_100

	.elftype	@"ET_EXEC"


//--------------------- .note.nv.tkinfo           --------------------------
	.section	.note.nv.tkinfo,"",@"SHT_NOTE"
	.sectionflags	@"SHF_NOTE_NV_TKINFO"
	.tkinfo
        /*0018*/ 	.word	0x00000002
        /*0030*/ 	.string	""
        /*0030*/ 	.string	"ptxas"
        /*0030*/ 	.string	"Cuda compilation tools, release 13.0, V13.0.88"
        /*0030*/ 	.string	"Build cuda_13.0.r13.0/compiler.36424714_0"
        /*0030*/ 	.string	"-arch sm_100 -m 64 "



//--------------------- .note.nv.cuinfo           --------------------------
	.section	.note.nv.cuinfo,"",@"SHT_NOTE"
	.sectionflags	@"SHF_NOTE_NV_CUINFO"
        /*0018*/ 	.short	0x0002
        /*001a*/ 	.short	0x0064
        /*001c*/ 	.short	0x0082
	.zero		2


//--------------------- .nv.info                  --------------------------
	.section	.nv.info,"",@"SHT_CUDA_INFO"
	.align	4


	//----- nvinfo : EIATTR_REGCOUNT
	.align		4
        /*0000*/ 	.byte	0x04, 0x2f
        /*0002*/ 	.short	(.L_1 - .L_0)
	.align		4
.L_0:
        /*0004*/ 	.word	index@(_Z11replaceRowsiiPi)
        /*0008*/ 	.word	0x00000028


	//----- nvinfo : EIATTR_FRAME_SIZE
	.align		4
.L_1:
        /*000c*/ 	.byte	0x04, 0x11
        /*000e*/ 	.short	(.L_3 - .L_2)
	.align		4
.L_2:
        /*0010*/ 	.word	index@($_Z11replaceRowsiiPi$__internal_accurate_pow)
        /*0014*/ 	.word	0x00000000


	//----- nvinfo : EIATTR_FRAME_SIZE
	.align		4
.L_3:
        /*0018*/ 	.byte	0x04, 0x11
        /*001a*/ 	.short	(.L_5 - .L_4)
	.align		4
.L_4:
        /*001c*/ 	.word	index@(_Z11replaceRowsiiPi)
        /*0020*/ 	.word	0x00000000


	//----- nvinfo : EIATTR_MIN_STACK_SIZE
	.align		4
.L_5:
        /*0024*/ 	.byte	0x04, 0x12
        /*0026*/ 	.short	(.L_7 - .L_6)
	.align		4
.L_6:
        /*0028*/ 	.word	index@(_Z11replaceRowsiiPi)
        /*002c*/ 	.word	0x00000000
.L_7:


//--------------------- .nv.compat                --------------------------
	.section	.nv.compat,"",@"SHT_CUDA_COMPAT_INFO"
	.align	4
        /*0000*/ 	.byte	0x02, 0x09, 0x00, 0x00, 0x02, 0x02, 0x01, 0x00, 0x02, 0x05, 0x05, 0x00, 0x03, 0x07, 0x01, 0x01
        /*0010*/ 	.byte	0x02, 0x03, 0x00, 0x00, 0x02, 0x06, 0x01, 0x00, 0x04, 0x0b, 0x08, 0x00, 0x01, 0x00, 0x00, 0x00
        /*0020*/ 	.byte	0x00, 0x00, 0x00, 0x00


//--------------------- .nv.info._Z11replaceRowsiiPi --------------------------
	.section	.nv.info._Z11replaceRowsiiPi,"",@"SHT_CUDA_INFO"
	.sectionflags	@""
	.align	4


	//----- nvinfo : EIATTR_CUDA_API_VERSION
	.align		4
        /*0000*/ 	.byte	0x04, 0x37
        /*0002*/ 	.short	(.L_9 - .L_8)
.L_8:
        /*0004*/ 	.word	0x00000082


	//----- nvinfo : EIATTR_KPARAM_INFO
	.align		4
.L_9:
        /*0008*/ 	.byte	0x04, 0x17
        /*000a*/ 	.short	(.L_11 - .L_10)
.L_10:
        /*000c*/ 	.word	0x00000000
        /*0010*/ 	.short	0x0002
        /*0012*/ 	.short	0x0008
        /*0014*/ 	.byte	0x00, 0xf5, 0x21, 0x00


	//----- nvinfo : EIATTR_KPARAM_INFO
	.align		4
.L_11:
        /*0018*/ 	.byte	0x04, 0x17
        /*001a*/ 	.short	(.L_13 - .L_12)
.L_12:
        /*001c*/ 	.word	0x00000000
        /*0020*/ 	.short	0x0001
        /*0022*/ 	.short	0x0004
        /*0024*/ 	.byte	0x00, 0xf0, 0x11, 0x00


	//----- nvinfo : EIATTR_KPARAM_INFO
	.align		4
.L_13:
        /*0028*/ 	.byte	0x04, 0x17
        /*002a*/ 	.short	(.L_15 - .L_14)
.L_14:
        /*002c*/ 	.word	0x00000000
        /*0030*/ 	.short	0x0000
        /*0032*/ 	.short	0x0000
        /*0034*/ 	.byte	0x00, 0xf0, 0x11, 0x00


	//----- nvinfo : EIATTR_SPARSE_MMA_MASK
	.align		4
.L_15:
        /*0038*/ 	.byte	0x03, 0x50
        /*003a*/ 	.short	0x0000


	//----- nvinfo : EIATTR_MAXREG_COUNT
	.align		4
        /*003c*/ 	.byte	0x03, 0x1b
        /*003e*/ 	.short	0x00ff


	//----- nvinfo : EIATTR_MERCURY_ISA_VERSION
	.align		4
        /*0040*/ 	.byte	0x03, 0x5f
        /*0042*/ 	.short	0x0101


	//----- nvinfo : EIATTR_VRC_CTA_INIT_COUNT
	.align		4
        /*0044*/ 	.byte	0x02, 0x4a
	.zero		1
	.zero		1


	//----- nvinfo : EIATTR_EXIT_INSTR_OFFSETS
	.align		4
        /*0048*/ 	.byte	0x04, 0x1c
        /*004a*/ 	.short	(.L_17 - .L_16)


	//   ....[0]....
.L_16:
        /*004c*/ 	.word	0x00000080


	//   ....[1]....
        /*0050*/ 	.word	0x00000970


	//   ....[2]....
        /*0054*/ 	.word	0x00000db0


	//   ....[3]....
        /*0058*/ 	.word	0x00000fe0


	//----- nvinfo : EIATTR_CRS_STACK_SIZE
	.align		4
.L_17:
        /*005c*/ 	.byte	0x04, 0x1e
        /*005e*/ 	.short	(.L_19 - .L_18)
.L_18:
        /*0060*/ 	.word	0x00000000


	//----- nvinfo : EIATTR_CBANK_PARAM_SIZE
	.align		4
.L_19:
        /*0064*/ 	.byte	0x03, 0x19
        /*0066*/ 	.short	0x0010


	//----- nvinfo : EIATTR_PARAM_CBANK
	.align		4
        /*0068*/ 	.byte	0x04, 0x0a
        /*006a*/ 	.short	(.L_21 - .L_20)
	.align		4
.L_20:
        /*006c*/ 	.word	index@(.nv.constant0._Z11replaceRowsiiPi)
        /*0070*/ 	.short	0x0380
        /*0072*/ 	.short	0x0010


	//----- nvinfo : EIATTR_SW_WAR
	.align		4
.L_21:
        /*0074*/ 	.byte	0x04, 0x36
        /*0076*/ 	.short	(.L_23 - .L_22)
.L_22:
        /*0078*/ 	.word	0x00000008
.L_23:


//--------------------- .nv.callgraph             --------------------------
	.section	.nv.callgraph,"",@"SHT_CUDA_CALLGRAPH"
	.align	4
	.sectionentsize	8
	.align		4
        /*0000*/ 	.word	0x00000000
	.align		4
        /*0004*/ 	.word	0xffffffff
	.align		4
        /*0008*/ 	.word	0x00000000
	.align		4
        /*000c*/ 	.word	0xfffffffe
	.align		4
        /*0010*/ 	.word	0x00000000
	.align		4
        /*0014*/ 	.word	0xfffffffd
	.align		4
        /*0018*/ 	.word	0x00000000
	.align		4
        /*001c*/ 	.word	0xfffffffc


//--------------------- .text._Z11replaceRowsiiPi --------------------------
	.section	.text._Z11replaceRowsiiPi,"ax",@progbits
	.align	128
        .global         _Z11replaceRowsiiPi
        .type           _Z11replaceRowsiiPi,@function
        .size           _Z11replaceRowsiiPi,(.L_x_12 - _Z11replaceRowsiiPi)
        .other          _Z11replaceRowsiiPi,@"STO_CUDA_ENTRY STV_DEFAULT"
_Z11replaceRowsiiPi:
.text._Z11replaceRowsiiPi:
[----:B------:R-:W-:Y:S01]  /*0000*/  LDC R1, c[0x0][0x37c] ;  /* 0x0000df00ff017b82 */ /* 0x000fe20000000800 */
[----:B------:R-:W0:Y:S07]  /*0010*/  S2R R0, SR_TID.X ;  /* 0x0000000000007919 */ /* 0x000e2e0000002100 */
[----:B------:R-:W0:Y:S08]  /*0020*/  S2UR UR4, SR_CTAID.X ;  /* 0x00000000000479c3 */ /* 0x000e300000002500 */
[----:B------:R-:W0:Y:S08]  /*0030*/  LDC R31, c[0x0][0x360] ;  /* 0x0000d800ff1f7b82 */ /* 0x000e300000000800 */
[----:B------:R-:W1:Y:S01]  /*0040*/  LDC.64 R4, c[0x0][0x380] ;  /* 0x0000e000ff047b82 */ /* 0x000e620000000a00 */
[----:B0-----:R-:W-:Y:S01]  /*0050*/  IMAD R31, R31, UR4, R0 ;  /* 0x000000041f1f7c24 */ /* 0x001fe2000f8e0200 */
[----:B-1----:R-:W-:-:S04]  /*0060*/  ISETP.GE.AND P0, PT, R5, 0x1, PT ;  /* 0x000000010500780c */ /* 0x002fc80003f06270 */
[----:B------:R-:W-:-:S13]  /*0070*/  ISETP.GE.OR P0, PT, R31, R4, !P0 ;  /* 0x000000041f00720c */ /* 0x000fda0004706670 */
[----:B------:R-:W-:Y:S05]  /*0080*/  @P0 EXIT ;  /* 0x000000000000094d */ /* 0x000fea0003800000 */
[----:B------:R-:W-:Y:S01]  /*0090*/  VIADD R33, R31, 0x1 ;  /* 0x000000011f217836 */ /* 0x000fe20000000000 */
[----:B------:R-:W-:Y:S01]  /*00a0*/  ISETP.GE.U32.AND P1, PT, R5, 0x4, PT ;  /* 0x000000040500780c */ /* 0x000fe20003f26070 */
[----:B------:R-:W0:Y:S01]  /*00b0*/  LDCU.64 UR6, c[0x0][0x358] ;  /* 0x00006b00ff0677ac */ /* 0x000e220008000a00 */
[----:B------:R-:W-:Y:S01]  /*00c0*/  IMAD R31, R31, R5, RZ ;  /* 0x000000051f1f7224 */ /* 0x000fe200078e02ff */
[----:B------:R-:W1:Y:S01]  /*00d0*/  I2F.F64 R10, R33 ;  /* 0x00000021000a7312 */ /* 0x000e620000201c00 */
[----:B------:R-:W-:Y:S01]  /*00e0*/  LOP3.LUT R7, R5, 0x3, RZ, 0xc0, !PT ;  /* 0x0000000305077812 */ /* 0x000fe200078ec0ff */
[----:B------:R-:W-:Y:S01]  /*00f0*/  IMAD.MOV.U32 R6, RZ, RZ, RZ ;  /* 0x000000ffff067224 */ /* 0x000fe200078e00ff */
[----:B-1----:R-:W-:-:S04]  /*0100*/  SHF.R.U32.HI R0, RZ, 0x14, R11 ;  /* 0x00000014ff007819 */ /* 0x002fc8000001160b */
[----:B------:R-:W-:-:S05]  /*0110*/  LOP3.LUT R0, R0, 0x7ff, RZ, 0xc0, !PT ;  /* 0x000007ff00007812 */ /* 0x000fca00078ec0ff */
[----:B------:R-:W-:-:S05]  /*0120*/  VIADD R3, R0, 0xfffffc0c ;  /* 0xfffffc0c00037836 */ /* 0x000fca0000000000 */
[CC--:B------:R-:W-:Y:S02]  /*0130*/  SHF.L.U32 R32, R10.reuse, R3.reuse, RZ ;  /* 0x000000030a207219 */ /* 0x0c0fe400000006ff */
[----:B------:R-:W-:Y:S02]  /*0140*/  SHF.L.U64.HI R30, R10, R3, R11 ;  /* 0x000000030a1e7219 */ /* 0x000fe4000001020b */
[----:B------:R-:W-:-:S04]  /*0150*/  ISETP.NE.U32.AND P0, PT, R32, RZ, PT ;  /* 0x000000ff2000720c */ /* 0x000fc80003f05070 */
[----:B------:R-:W-:-:S13]  /*0160*/  ISETP.NE.AND.EX P0, PT, R30, -0x80000000, PT, P0 ;  /* 0x800000001e00780c */ /* 0x000fda0003f05300 */
[----:B------:R-:W-:Y:S01]  /*0170*/  DSETP.NEU.AND P0, PT, |R10|, 0.5, !P0 ;  /* 0x3fe000000a00742a */ /* 0x000fe2000470d200 */
[----:B0-----:R-:W-:-:S13]  /*0180*/  @!P1 BRA `(.L_x_0) ;  /* 0x0000000400f49947 */ /* 0x001fda0003800000 */
[----:B------:R-:W0:Y:S01]  /*0190*/  LDCU.64 UR4, c[0x0][0x388] ;  /* 0x00007100ff0477ac */ /* 0x000e220008000a00 */
[----:B------:R-:W-:Y:S01]  /*01a0*/  LOP3.LUT R6, R5, 0x7ffffffc, RZ, 0xc0, !PT ;  /* 0x7ffffffc05067812 */ /* 0x000fe200078ec0ff */
[----:B------:R-:W-:-:S04]  /*01b0*/  IMAD.MOV.U32 R4, RZ, RZ, R31 ;  /* 0x000000ffff047224 */ /* 0x000fc800078e001f */
[----:B------:R-:W-:Y:S01]  /*01c0*/  IMAD.MOV R0, RZ, RZ, -R6 ;  /* 0x000000ffff007224 */ /* 0x000fe200078e0a06 */
[----:B0-----:R-:W-:-:S04]  /*01d0*/  UIADD3 UR4, UP0, UPT, UR4, 0x8, URZ ;  /* 0x0000000804047890 */ /* 0x001fc8000ff1e0ff */
[----:B------:R-:W-:-:S12]  /*01e0*/  UIADD3.X UR5, UPT, UPT, URZ, UR5, URZ, UP0, !UPT ;  /* 0x00000005ff057290 */ /* 0x000fd800087fe4ff */
.L_x_5:
[----:B0-----:R-:W-:Y:S02]  /*01f0*/  IMAD.U32 R8, RZ, RZ, UR4 ;  /* 0x00000004ff087e24 */ /* 0x001fe4000f8e00ff */
[----:B------:R-:W-:Y:S02]  /*0200*/  IMAD.U32 R9, RZ, RZ, UR5 ;  /* 0x00000005ff097e24 */ /* 0x000fe4000f8e00ff */
[----:B------:R-:W-:-:S05]  /*0210*/  IMAD.WIDE R8, R4, 0x4, R8 ;  /* 0x0000000404087825 */ /* 0x000fca00078e0208 */
[----:B------:R-:W2:Y:S01]  /*0220*/  LDG.E R28, desc[UR6][R8.64+-0x8] ;  /* 0xfffff806081c7981 */ /* 0x000ea2000c1e1900 */
[----:B------:R-:W-:Y:S01]  /*0230*/  ISETP.NE.U32.AND P3, PT, R32, RZ, PT ;  /* 0x000000ff2000720c */ /* 0x000fe20003f65070 */
[----:B------:R-:W-:Y:S01]  /*0240*/  BSSY.RECONVERGENT B0, `(.L_x_1) ;  /* 0x000000b000007945 */ /* 0x000fe20003800200 */
[----:B------:R-:W-:Y:S01]  /*0250*/  ISETP.NE.AND P1, PT, R33, RZ, PT ;  /* 0x000000ff2100720c */ /* 0x000fe20003f25270 */
[----:B------:R-:W-:Y:S01]  /*0260*/  IMAD.MOV.U32 R2, RZ, RZ, R10 ;  /* 0x000000ffff027224 */ /* 0x000fe200078e000a */
[----:B------:R-:W-:Y:S01]  /*0270*/  ISETP.GE.AND P2, PT, R11, RZ, PT ;  /* 0x000000ff0b00720c */ /* 0x000fe20003f46270 */
[----:B------:R-:W-:Y:S01]  /*0280*/  IMAD.MOV.U32 R3, RZ, RZ, R11 ;  /* 0x000000ffff037224 */ /* 0x000fe200078e000b */
[----:B------:R-:W-:Y:S02]  /*0290*/  ISETP.NE.AND.EX P3, PT, R30, -0x80000000, PT, P3 ;  /* 0x800000001e00780c */ /* 0x000fe40003f65330 */
[----:B------:R-:W-:Y:S01]  /*02a0*/  MOV R34, 0x2f0 ;  /* 0x000002f000227802 */ /* 0x000fe20000000f00 */
[----:B--2---:R-:W0:Y:S02]  /*02b0*/  I2F.F64 R36, R28 ;  /* 0x0000001c00247312 */ /* 0x004e240000201c00 */
[----:B0-----:R-:W-:-:S10]  /*02c0*/  DADD R14, -RZ, |R36| ;  /* 0x00000000ff0e7229 */ /* 0x001fd40000000524 */
[----:B------:R-:W-:-:S07]  /*02d0*/  IMAD.MOV.U32 R5, RZ, RZ, R15 ;  /* 0x000000ffff057224 */ /* 0x000fce00078e000f */
[----:B------:R-:W-:Y:S05]  /*02e0*/  CALL.REL.NOINC `($_Z11replaceRowsiiPi$__internal_accurate_pow) ;  /* 0x0000000c00407944 */ /* 0x000fea0003c00000 */
[----:B------:R-:W-:Y:S05]  /*02f0*/  BSYNC.RECONVERGENT B0 ;  /* 0x0000000000007941 */ /* 0x000fea0003800200 */
.L_x_1:
[----:B------:R-:W2:Y:S01]  /*0300*/  LDG.E R36, desc[UR6][R8.64+-0x4] ;  /* 0xfffffc0608247981 */ /* 0x000ea2000c1e1900 */
[----:B------:R-:W-:Y:S01]  /*0310*/  DADD R12, -RZ, -R2 ;  /* 0x00000000ff0c7229 */ /* 0x000fe20000000902 */
[----:B------:R-:W-:Y:S01]  /*0320*/  ISETP.NE.AND P5, PT, R28, RZ, PT ;  /* 0x000000ff1c00720c */ /* 0x000fe20003fa5270 */
[----:B------:R-:W-:Y:S01]  /*0330*/  BSSY.RECONVERGENT B0, `(.L_x_2) ;  /* 0x0000017000007945 */ /* 0x000fe20003800200 */
[C---:B------:R-:W-:Y:S02]  /*0340*/  ISETP.GE.AND P4, PT, R37.reuse, RZ, PT ;  /* 0x000000ff2500720c */ /* 0x040fe40003f86270 */
[----:B------:R-:W-:Y:S02]  /*0350*/  SEL R37, R37, RZ, P0 ;  /* 0x000000ff25257207 */ /* 0x000fe40000000000 */
[----:B------:R-:W-:Y:S02]  /*0360*/  MOV R34, 0x4a0 ;  /* 0x000004a000227802 */ /* 0x000fe40000000f00 */
[----:B------:R-:W-:-:S02]  /*0370*/  @!P2 LOP3.LUT R37, R37, 0x7ff00000, RZ, 0xfc, !PT ;  /* 0x7ff000002525a812 */ /* 0x000fc400078efcff */
[-C--:B------:R-:W-:Y:S02]  /*0380*/  FSEL R5, R12, R2.reuse, !P3 ;  /* 0x000000020c057208 */ /* 0x080fe40005800000 */
[-C--:B------:R-:W-:Y:S02]  /*0390*/  FSEL R12, R13, R3.reuse, !P3 ;  /* 0x000000030d0c7208 */ /* 0x080fe40005800000 */
[----:B------:R-:W-:Y:S02]  /*03a0*/  FSEL R2, R5, R2, !P4 ;  /* 0x0000000205027208 */ /* 0x000fe40006000000 */
[----:B------:R-:W-:Y:S01]  /*03b0*/  @P5 FSEL R37, R12, R3, !P4 ;  /* 0x000000030c255208 */ /* 0x000fe20006000000 */
[----:B------:R-:W-:Y:S01]  /*03c0*/  IMAD.MOV.U32 R3, RZ, RZ, R11 ;  /* 0x000000ffff037224 */ /* 0x000fe200078e000b */
[----:B------:R-:W-:Y:S02]  /*03d0*/  FSEL R2, R2, RZ, P5 ;  /* 0x000000ff02027208 */ /* 0x000fe40002800000 */
[----:B------:R-:W-:-:S02]  /*03e0*/  ISETP.NE.AND P4, PT, R28, 0x1, PT ;  /* 0x000000011c00780c */ /* 0x000fc40003f85270 */
[----:B------:R-:W-:Y:S02]  /*03f0*/  FSEL R12, R37, 1.875, P1 ;  /* 0x3ff00000250c7808 */ /* 0x000fe40000800000 */
[----:B------:R-:W-:Y:S02]  /*0400*/  FSEL R2, R2, RZ, P1 ;  /* 0x000000ff02027208 */ /* 0x000fe40000800000 */
[----:B------:R-:W-:Y:S02]  /*0410*/  FSEL R13, R12, 1.875, P4 ;  /* 0x3ff000000c0d7808 */ /* 0x000fe40002000000 */
[----:B------:R-:W-:Y:S01]  /*0420*/  FSEL R12, R2, RZ, P4 ;  /* 0x000000ff020c7208 */ /* 0x000fe20002000000 */
[----:B------:R-:W-:-:S03]  /*0430*/  IMAD.MOV.U32 R2, RZ, RZ, R10 ;  /* 0x000000ffff027224 */ /* 0x000fc600078e000a */
[----:B------:R-:W0:Y:S02]  /*0440*/  F2I.F64.TRUNC R13, R12 ;  /* 0x0000000c000d7311 */ /* 0x000e24000030d100 */
[----:B0-----:R0:W-:Y:S06]  /*0450*/  STG.E desc[UR6][R8.64+-0x8], R13 ;  /* 0xfffff80d08007986 */ /* 0x0011ec000c101906 */
[----:B--2---:R-:W1:Y:S02]  /*0460*/  I2F.F64 R28, R36 ;  /* 0x00000024001c7312 */ /* 0x004e640000201c00 */
[----:B-1----:R-:W-:-:S10]  /*0470*/  DADD R14, -RZ, |R28| ;  /* 0x00000000ff0e7229 */ /* 0x002fd4000000051c */
[----:B0-----:R-:W-:-:S07]  /*0480*/  IMAD.MOV.U32 R5, RZ, RZ, R15 ;  /* 0x000000ffff057224 */ /* 0x001fce00078e000f */
[----:B------:R-:W-:Y:S05]  /*0490*/  CALL.REL.NOINC `($_Z11replaceRowsiiPi$__internal_accurate_pow) ;  /* 0x0000000800d47944 */ /* 0x000fea0003c00000 */
[----:B------:R-:W-:Y:S05]  /*04a0*/  BSYNC.RECONVERGENT B0 ;  /* 0x0000000000007941 */ /* 0x000fea0003800200 */
.L_x_2:
        /* <DEDUP_REMOVED lines=27> */
.L_x_3:
        /* <DEDUP_REMOVED lines=27> */
.L_x_4:
[----:B------:R-:W-:Y:S01]  /*0810*/  DADD R12, -RZ, -R2 ;  /* 0x00000000ff0c7229 */ /* 0x000fe20000000902 */
[----:B------:R-:W-:Y:S01]  /*0820*/  ISETP.NE.AND P5, PT, R28, RZ, PT ;  /* 0x000000ff1c00720c */ /* 0x000fe20003fa5270 */
[----:B------:R-:W-:Y:S01]  /*0830*/  VIADD R0, R0, 0x4 ;  /* 0x0000000400007836 */ /* 0x000fe20000000000 */
[C---:B------:R-:W-:Y:S01]  /*0840*/  ISETP.GE.AND P4, PT, R37.reuse, RZ, PT ;  /* 0x000000ff2500720c */ /* 0x040fe20003f86270 */
[----:B------:R-:W-:Y:S01]  /*0850*/  VIADD R4, R4, 0x4 ;  /* 0x0000000404047836 */ /* 0x000fe20000000000 */
[----:B------:R-:W-:-:S04]  /*0860*/  SEL R36, R37, RZ, P0 ;  /* 0x000000ff25247207 */ /* 0x000fc80000000000 */
[----:B------:R-:W-:Y:S02]  /*0870*/  @!P2 LOP3.LUT R36, R36, 0x7ff00000, RZ, 0xfc, !PT ;  /* 0x7ff000002424a812 */ /* 0x000fe400078efcff */
[-C--:B------:R-:W-:Y:S02]  /*0880*/  FSEL R5, R12, R2.reuse, !P3 ;  /* 0x000000020c057208 */ /* 0x080fe40005800000 */
[-C--:B------:R-:W-:Y:S02]  /*0890*/  FSEL R12, R13, R3.reuse, !P3 ;  /* 0x000000030d0c7208 */ /* 0x080fe40005800000 */
[----:B------:R-:W-:Y:S02]  /*08a0*/  FSEL R2, R5, R2, !P4 ;  /* 0x0000000205027208 */ /* 0x000fe40006000000 */
[----:B------:R-:W-:Y:S02]  /*08b0*/  @P5 FSEL R36, R12, R3, !P4 ;  /* 0x000000030c245208 */ /* 0x000fe40006000000 */
[----:B------:R-:W-:-:S02]  /*08c0*/  FSEL R2, R2, RZ, P5 ;  /* 0x000000ff02027208 */ /* 0x000fc40002800000 */
[----:B------:R-:W-:Y:S02]  /*08d0*/  ISETP.NE.AND P2, PT, R28, 0x1, PT ;  /* 0x000000011c00780c */ /* 0x000fe40003f45270 */
[----:B------:R-:W-:Y:S02]  /*08e0*/  FSEL R3, R36, 1.875, P1 ;  /* 0x3ff0000024037808 */ /* 0x000fe40000800000 */
[----:B------:R-:W-:Y:S02]  /*08f0*/  FSEL R2, R2, RZ, P1 ;  /* 0x000000ff02027208 */ /* 0x000fe40000800000 */
[----:B------:R-:W-:Y:S02]  /*0900*/  FSEL R3, R3, 1.875, P2 ;  /* 0x3ff0000003037808 */ /* 0x000fe40001000000 */
[----:B------:R-:W-:Y:S02]  /*0910*/  FSEL R2, R2, RZ, P2 ;  /* 0x000000ff02027208 */ /* 0x000fe40001000000 */
[----:B------:R-:W-:-:S02]  /*0920*/  ISETP.NE.AND P1, PT, R0, RZ, PT ;  /* 0x000000ff0000720c */ /* 0x000fc40003f25270 */
[----:B------:R-:W0:Y:S02]  /*0930*/  F2I.F64.TRUNC R3, R2 ;  /* 0x0000000200037311 */ /* 0x000e24000030d100 */
[----:B0-----:R0:W-:Y:S09]  /*0940*/  STG.E desc[UR6][R8.64+0x4], R3 ;  /* 0x0000040308007986 */ /* 0x0011f2000c101906 */
[----:B------:R-:W-:Y:S05]  /*0950*/  @P1 BRA `(.L_x_5) ;  /* 0xfffffff800241947 */ /* 0x000fea000383ffff */
.L_x_0:
[----:B------:R-:W-:-:S13]  /*0960*/  ISETP.NE.AND P1, PT, R7, RZ, PT ;  /* 0x000000ff0700720c */ /* 0x000fda0003f25270 */
[----:B------:R-:W-:Y:S05]  /*0970*/  @!P1 EXIT ;  /* 0x000000000000994d */ /* 0x000fea0003800000 */
[----:B------:R-:W-:-:S13]  /*0980*/  ISETP.NE.AND P1, PT, R7, 0x1, PT ;  /* 0x000000010700780c */ /* 0x000fda0003f25270 */
[----:B------:R-:W-:Y:S05]  /*0990*/  @!P1 BRA `(.L_x_6) ;  /* 0x0000000000f89947 */ /* 0x000fea0003800000 */
[----:B------:R-:W1:Y:S01]  /*09a0*/  LDC.64 R28, c[0x0][0x388] ;  /* 0x0000e200ff1c7b82 */ /* 0x000e620000000a00 */
[----:B0-----:R-:W-:-:S04]  /*09b0*/  IMAD.IADD R3, R31, 0x1, R6 ;  /* 0x000000011f037824 */ /* 0x001fc800078e0206 */
[----:B-1----:R-:W-:-:S05]  /*09c0*/  IMAD.WIDE R28, R3, 0x4, R28 ;  /* 0x00000004031c7825 */ /* 0x002fca00078e021c */
        /* <DEDUP_REMOVED lines=14> */
.L_x_7:
        /* <DEDUP_REMOVED lines=16> */
[----:B------:R-:W-:Y:S01]  /*0bb0*/  FSEL R0, R2, RZ, P1 ;  /* 0x000000ff02007208 */ /* 0x000fe20000800000 */
[----:B------:R-:W-:Y:S01]  /*0bc0*/  IMAD.MOV.U32 R2, RZ, RZ, R10 ;  /* 0x000000ffff027224 */ /* 0x000fe200078e000a */
[----:B------:R-:W-:Y:S02]  /*0bd0*/  FSEL R13, R8, 1.875, P4 ;  /* 0x3ff00000080d7808 */ /* 0x000fe40002000000 */
[----:B------:R-:W-:-:S04]  /*0be0*/  FSEL R12, R0, RZ, P4 ;  /* 0x000000ff000c7208 */ /* 0x000fc80002000000 */
[----:B------:R-:W0:Y:S02]  /*0bf0*/  F2I.F64.TRUNC R13, R12 ;  /* 0x0000000c000d7311 */ /* 0x000e24000030d100 */
[----:B0-----:R0:W-:Y:S06]  /*0c00*/  STG.E desc[UR6][R28.64], R13 ;  /* 0x0000000d1c007986 */ /* 0x0011ec000c101906 */
[----:B--2---:R-:W1:Y:S02]  /*0c10*/  I2F.F64 R8, R4 ;  /* 0x0000000400087312 */ /* 0x004e640000201c00 */
[----:B-1----:R-:W-:-:S10]  /*0c20*/  DADD R14, -RZ, |R8| ;  /* 0x00000000ff0e7229 */ /* 0x002fd40000000508 */
[----:B0-----:R-:W-:-:S07]  /*0c30*/  IMAD.MOV.U32 R5, RZ, RZ, R15 ;  /* 0x000000ffff057224 */ /* 0x001fce00078e000f */
[----:B------:R-:W-:Y:S05]  /*0c40*/  CALL.REL.NOINC `($_Z11replaceRowsiiPi$__internal_accurate_pow) ;  /* 0x0000000000e87944 */ /* 0x000fea0003c00000 */
[----:B------:R-:W-:Y:S05]  /*0c50*/  BSYNC.RECONVERGENT B0 ;  /* 0x0000000000007941 */ /* 0x000fea0003800200 */
.L_x_8:
[----:B------:R-:W-:Y:S01]  /*0c60*/  DADD R12, -RZ, -R2 ;  /* 0x00000000ff0c7229 */ /* 0x000fe20000000902 */
[----:B------:R-:W-:Y:S01]  /*0c70*/  ISETP.NE.AND P5, PT, R4, RZ, PT ;  /* 0x000000ff0400720c */ /* 0x000fe20003fa5270 */
[----:B------:R-:W-:Y:S01]  /*0c80*/  VIADD R6, R6, 0x2 ;  /* 0x0000000206067836 */ /* 0x000fe20000000000 */
[C---:B------:R-:W-:Y:S02]  /*0c90*/  ISETP.GE.AND P4, PT, R9.reuse, RZ, PT ;  /* 0x000000ff0900720c */ /* 0x040fe40003f86270 */
        /* <DEDUP_REMOVED lines=11> */
[----:B------:R-:W-:-:S04]  /*0d50*/  FSEL R2, R0, RZ, P2 ;  /* 0x000000ff00027208 */ /* 0x000fc80001000000 */
[----:B------:R-:W0:Y:S02]  /*0d60*/  F2I.F64.TRUNC R3, R2 ;  /* 0x0000000200037311 */ /* 0x000e24000030d100 */
[----:B0-----:R1:W-:Y:S02]  /*0d70*/  STG.E desc[UR6][R28.64+0x4], R3 ;  /* 0x000004031c007986 */ /* 0x0013e4000c101906 */
.L_x_6:
[----:B------:R-:W2:Y:S02]  /*0d80*/  LDC R0, c[0x0][0x384] ;  /* 0x0000e100ff007b82 */ /* 0x000ea40000000800 */
[----:B--2---:R-:W-:-:S04]  /*0d90*/  LOP3.LUT R0, R0, 0x1, RZ, 0xc0, !PT ;  /* 0x0000000100007812 */ /* 0x004fc800078ec0ff */
[----:B------:R-:W-:-:S13]  /*0da0*/  ISETP.NE.U32.AND P1, PT, R0, 0x1, PT ;  /* 0x000000010000780c */ /* 0x000fda0003f25070 */
[----:B------:R-:W-:Y:S05]  /*0db0*/  @P1 EXIT ;  /* 0x000000000000194d */ /* 0x000fea0003800000 */
[----:B0-----:R-:W0:Y:S01]  /*0dc0*/  LDC.64 R8, c[0x0][0x388] ;  /* 0x0000e200ff087b82 */ /* 0x001e220000000a00 */
[----:B------:R-:W-:-:S04]  /*0dd0*/  IMAD.IADD R31, R31, 0x1, R6 ;  /* 0x000000011f1f7824 */ /* 0x000fc800078e0206 */
[----:B0-----:R-:W-:-:S05]  /*0de0*/  IMAD.WIDE R8, R31, 0x4, R8 ;  /* 0x000000041f087825 */ /* 0x001fca00078e0208 */
[----:B------:R-:W2:Y:S01]  /*0df0*/  LDG.E R0, desc[UR6][R8.64] ;  /* 0x0000000608007981 */ /* 0x000ea2000c1e1900 */
[----:B------:R-:W-:Y:S01]  /*0e00*/  ISETP.NE.U32.AND P1, PT, R32, RZ, PT ;  /* 0x000000ff2000720c */ /* 0x000fe20003f25070 */
[----:B------:R-:W-:Y:S01]  /*0e10*/  BSSY.RECONVERGENT B0, `(.L_x_9) ;  /* 0x000000b000007945 */ /* 0x000fe20003800200 */
[----:B------:R-:W-:Y:S01]  /*0e20*/  ISETP.NE.AND P2, PT, R33, RZ, PT ;  /* 0x000000ff2100720c */ /* 0x000fe20003f45270 */
[----:B------:R-:W-:Y:S01]  /*0e30*/  IMAD.MOV.U32 R2, RZ, RZ, R10 ;  /* 0x000000ffff027224 */ /* 0x000fe200078e000a */
[----:B------:R-:W-:Y:S01]  /*0e40*/  ISETP.NE.AND.EX P1, PT, R30, -0x80000000, PT, P1 ;  /* 0x800000001e00780c */ /* 0x000fe20003f25310 */
[----:B-1----:R-:W-:Y:S01]  /*0e50*/  IMAD.MOV.U32 R3, RZ, RZ, R11 ;  /* 0x000000ffff037224 */ /* 0x002fe200078e000b */
[----:B------:R-:W-:Y:S02]  /*0e60*/  ISETP.GE.AND P3, PT, R11, RZ, PT ;  /* 0x000000ff0b00720c */ /* 0x000fe40003f66270 */
[----:B------:R-:W-:Y:S01]  /*0e70*/  MOV R34, 0xec0 ;  /* 0x00000ec000227802 */ /* 0x000fe20000000f00 */
[----:B--2---:R-:W0:Y:S02]  /*0e80*/  I2F.F64 R6, R0 ;  /* 0x0000000000067312 */ /* 0x004e240000201c00 */
[----:B0-----:R-:W-:-:S10]  /*0e90*/  DADD R4, -RZ, |R6| ;  /* 0x00000000ff047229 */ /* 0x001fd40000000506 */
[----:B------:R-:W-:-:S07]  /*0ea0*/  IMAD.MOV.U32 R14, RZ, RZ, R4 ;  /* 0x000000ffff0e7224 */ /* 0x000fce00078e0004 */
[----:B------:R-:W-:Y:S05]  /*0eb0*/  CALL.REL.NOINC `($_Z11replaceRowsiiPi$__internal_accurate_pow) ;  /* 0x00000000004c7944 */ /* 0x000fea0003c00000 */
[----:B------:R-:W-:Y:S05]  /*0ec0*/  BSYNC.RECONVERGENT B0 ;  /* 0x0000000000007941 */ /* 0x000fea0003800200 */
.L_x_9:
[----:B------:R-:W-:Y:S01]  /*0ed0*/  DADD R4, -RZ, -R2 ;  /* 0x00000000ff047229 */ /* 0x000fe20000000902 */
[C---:B------:R-:W-:Y:S02]  /*0ee0*/  ISETP.NE.AND P5, PT, R0.reuse, RZ, PT ;  /* 0x000000ff0000720c */ /* 0x040fe40003fa5270 */
[C---:B------:R-:W-:Y:S02]  /*0ef0*/  ISETP.GE.AND P4, PT, R7.reuse, RZ, PT ;  /* 0x000000ff0700720c */ /* 0x040fe40003f86270 */
[----:B------:R-:W-:Y:S02]  /*0f00*/  SEL R6, R7, RZ, P0 ;  /* 0x000000ff07067207 */ /* 0x000fe40000000000 */
[----:B------:R-:W-:Y:S02]  /*0f10*/  ISETP.NE.AND P0, PT, R0, 0x1, PT ;  /* 0x000000010000780c */ /* 0x000fe40003f05270 */
[----:B------:R-:W-:Y:S02]  /*0f20*/  @!P3 LOP3.LUT R6, R6, 0x7ff00000, RZ, 0xfc, !PT ;  /* 0x7ff000000606b812 */ /* 0x000fe400078efcff */
[----:B------:R-:W-:-:S02]  /*0f30*/  FSEL R7, R4, R2, !P1 ;  /* 0x0000000204077208 */ /* 0x000fc40004800000 */
[-C--:B------:R-:W-:Y:S02]  /*0f40*/  FSEL R4, R5, R3.reuse, !P1 ;  /* 0x0000000305047208 */ /* 0x080fe40004800000 */
[----:B------:R-:W-:Y:S02]  /*0f50*/  FSEL R2, R7, R2, !P4 ;  /* 0x0000000207027208 */ /* 0x000fe40006000000 */
[----:B------:R-:W-:Y:S02]  /*0f60*/  @P5 FSEL R6, R4, R3, !P4 ;  /* 0x0000000304065208 */ /* 0x000fe40006000000 */
[----:B------:R-:W-:Y:S02]  /*0f70*/  FSEL R3, R2, RZ, P5 ;  /* 0x000000ff02037208 */ /* 0x000fe40002800000 */
[----:B------:R-:W-:Y:S02]  /*0f80*/  FSEL R2, R6, 1.875, P2 ;  /* 0x3ff0000006027808 */ /* 0x000fe40001000000 */
[----:B------:R-:W-:-:S02]  /*0f90*/  FSEL R0, R3, RZ, P2 ;  /* 0x000000ff03007208 */ /* 0x000fc40001000000 */
[----:B------:R-:W-:Y:S02]  /*0fa0*/  FSEL R3, R2, 1.875, P0 ;  /* 0x3ff0000002037808 */ /* 0x000fe40000000000 */
[----:B------:R-:W-:-:S04]  /*0fb0*/  FSEL R2, R0, RZ, P0 ;  /* 0x000000ff00027208 */ /* 0x000fc80000000000 */
[----:B------:R-:W0:Y:S02]  /*0fc0*/  F2I.F64.TRUNC R3, R2 ;  /* 0x0000000200037311 */ /* 0x000e24000030d100 */
[----:B0-----:R-:W-:Y:S01]  /*0fd0*/  STG.E desc[UR6][R8.64], R3 ;  /* 0x0000000308007986 */ /* 0x001fe2000c101906 */
[----:B------:R-:W-:Y:S05]  /*0fe0*/  EXIT ;  /* 0x000000000000794d */ /* 0x000fea0003800000 */
        .type           $_Z11replaceRowsiiPi$__internal_accurate_pow,@function
        .size           $_Z11replaceRowsiiPi$__internal_accurate_pow,(.L_x_12 - $_Z11replaceRowsiiPi$__internal_accurate_pow)
$_Z11replaceRowsiiPi$__internal_accurate_pow:
[----:B------:R-:W-:Y:S01]  /*0ff0*/  ISETP.GT.U32.AND P4, PT, R5, 0xfffff, PT ;  /* 0x000fffff0500780c */ /* 0x000fe20003f84070 */
[--C-:B------:R-:W-:Y:S01]  /*1000*/  IMAD.MOV.U32 R15, RZ, RZ, R5.reuse ;  /* 0x000000ffff0f7224 */ /* 0x100fe200078e0005 */
[----:B------:R-:W-:Y:S01]  /*1010*/  UMOV UR8, 0x7d2cafe2 ;  /* 0x7d2cafe200087882 */ /* 0x000fe20000000000 */
[----:B------:R-:W-:Y:S01]  /*1020*/  IMAD.MOV.U32 R18, RZ, RZ, 0x41ad3b5a ;  /* 0x41ad3b5aff127424 */ /* 0x000fe200078e00ff */
[----:B------:R-:W-:Y:S01]  /*1030*/  UMOV UR9, 0x3eb0f5ff ;  /* 0x3eb0f5ff00097882 */ /* 0x000fe20000000000 */
[----:B------:R-:W-:Y:S01]  /*1040*/  IMAD.MOV.U32 R19, RZ, RZ, 0x3ed0f5d2 ;  /* 0x3ed0f5d2ff137424 */ /* 0x000fe200078e00ff */
[----:B------:R-:W-:Y:S01]  /*1050*/  SHF.R.U32.HI R5, RZ, 0x14, R5 ;  /* 0x00000014ff057819 */ /* 0x000fe20000011605 */
[----:B------:R-:W-:Y:S01]  /*1060*/  UMOV UR10, 0x3b39803f ;  /* 0x3b39803f000a7882 */ /* 0x000fe20000000000 */
[----:B------:R-:W-:-:S05]  /*1070*/  UMOV UR11, 0x3c7abc9e ;  /* 0x3c7abc9e000b7882 */ /* 0x000fca0000000000 */
[----:B------:R-:W-:-:S10]  /*1080*/  @!P4 DMUL R12, R14, 1.80143985094819840000e+16 ;  /* 0x435000000e0cc828 */ /* 0x000fd40000000000 */
[----:B------:R-:W-:Y:S01]  /*1090*/  @!P4 IMAD.MOV.U32 R15, RZ, RZ, R13 ;  /* 0x000000ffff0fc224 */ /* 0x000fe200078e000d */
[----:B------:R-:W-:Y:S01]  /*10a0*/  @!P4 LEA.HI R5, R13, 0xffffffca, RZ, 0xc ;  /* 0xffffffca0d05c811 */ /* 0x000fe200078f60ff */
[----:B------:R-:W-:-:S03]  /*10b0*/  @!P4 IMAD.MOV.U32 R14, RZ, RZ, R12 ;  /* 0x000000ffff0ec224 */ /* 0x000fc600078e000c */
[----:B------:R-:W-:Y:S01]  /*10c0*/  LOP3.LUT R15, R15, 0x800fffff, RZ, 0xc0, !PT ;  /* 0x800fffff0f0f7812 */ /* 0x000fe200078ec0ff */
[----:B------:R-:W-:Y:S02]  /*10d0*/  IMAD.MOV.U32 R16, RZ, RZ, R14 ;  /* 0x000000ffff107224 */ /* 0x000fe400078e000e */
[----:B------:R-:W-:Y:S01]  /*10e0*/  IMAD.MOV.U32 R14, RZ, RZ, RZ ;  /* 0x000000ffff0e7224 */ /* 0x000fe200078e00ff */
[----:B------:R-:W-:-:S04]  /*10f0*/  LOP3.LUT R15, R15, 0x3ff00000, RZ, 0xfc, !PT ;  /* 0x3ff000000f0f7812 */ /* 0x000fc800078efcff */
[----:B------:R-:W-:Y:S01]  /*1100*/  ISETP.GE.U32.AND P5, PT, R15, 0x3ff6a09f, PT ;  /* 0x3ff6a09f0f00780c */ /* 0x000fe20003fa6070 */
[----:B------:R-:W-:-:S12]  /*1110*/  IMAD.MOV.U32 R17, RZ, RZ, R15 ;  /* 0x000000ffff117224 */ /* 0x000fd800078e000f */
[----:B------:R-:W-:-:S04]  /*1120*/  @P5 VIADD R12, R17, 0xfff00000 ;  /* 0xfff00000110c5836 */ /* 0x000fc80000000000 */
[----:B------:R-:W-:-:S06]  /*1130*/  @P5 IMAD.MOV.U32 R17, RZ, RZ, R12 ;  /* 0x000000ffff115224 */ /* 0x000fcc00078e000c */
[C---:B------:R-:W-:Y:S02]  /*1140*/  DADD R22, R16.reuse, 1 ;  /* 0x3ff0000010167429 */ /* 0x040fe40000000000 */
[----:B------:R-:W-:-:S04]  /*1150*/  DADD R16, R16, -1 ;  /* 0xbff0000010107429 */ /* 0x000fc80000000000 */
[----:B------:R-:W0:Y:S02]  /*1160*/  MUFU.RCP64H R15, R23 ;  /* 0x00000017000f7308 */ /* 0x000e240000001800 */
[----:B0-----:R-:W-:-:S08]  /*1170*/  DFMA R20, -R22, R14, 1 ;  /* 0x3ff000001614742b */ /* 0x001fd0000000010e */
[----:B------:R-:W-:-:S08]  /*1180*/  DFMA R20, R20, R20, R20 ;  /* 0x000000141414722b */ /* 0x000fd00000000014 */
[----:B------:R-:W-:-:S08]  /*1190*/  DFMA R20, R14, R20, R14 ;  /* 0x000000140e14722b */ /* 0x000fd0000000000e */
[----:B------:R-:W-:-:S08]  /*11a0*/  DMUL R14, R16, R20 ;  /* 0x00000014100e7228 */ /* 0x000fd00000000000 */
[----:B------:R-:W-:-:S08]  /*11b0*/  DFMA R14, R16, R20, R14 ;  /* 0x00000014100e722b */ /* 0x000fd0000000000e */
[----:B------:R-:W-:-:S08]  /*11c0*/  DMUL R26, R14, R14 ;  /* 0x0000000e0e1a7228 */ /* 0x000fd00000000000 */
[----:B------:R-:W-:Y:S01]  /*11d0*/  DFMA R18, R26, UR8, R18 ;  /* 0x000000081a127c2b */ /* 0x000fe20008000012 */
[----:B------:R-:W-:Y:S01]  /*11e0*/  UMOV UR8, 0x75488a3f ;  /* 0x75488a3f00087882 */ /* 0x000fe20000000000 */
[----:B------:R-:W-:-:S06]  /*11f0*/  UMOV UR9, 0x3ef3b20a ;  /* 0x3ef3b20a00097882 */ /* 0x000fcc0000000000 */
[----:B------:R-:W-:Y:S01]  /*1200*/  DFMA R24, R26, R18, UR8 ;  /* 0x000000081a187e2b */ /* 0x000fe20008000012 */
[----:B------:R-:W-:Y:S01]  /*1210*/  UMOV UR8, 0xe4faecd5 ;  /* 0xe4faecd500087882 */ /* 0x000fe20000000000 */
[----:B------:R-:W-:Y:S01]  /*1220*/  UMOV UR9, 0x3f1745cd ;  /* 0x3f1745cd00097882 */ /* 0x000fe20000000000 */
[----:B------:R-:W-:-:S05]  /*1230*/  DADD R18, R16, -R14 ;  /* 0x0000000010127229 */ /* 0x000fca000000080e */
[----:B------:R-:W-:Y:S01]  /*1240*/  DFMA R24, R26, R24, UR8 ;  /* 0x000000081a187e2b */ /* 0x000fe20008000018 */
[----:B------:R-:W-:Y:S01]  /*1250*/  UMOV UR8, 0x258a578b ;  /* 0x258a578b00087882 */ /* 0x000fe20000000000 */
[----:B------:R-:W-:Y:S01]  /*1260*/  UMOV UR9, 0x3f3c71c7 ;  /* 0x3f3c71c700097882 */ /* 0x000fe20000000000 */
[----:B------:R-:W-:-:S05]  /*1270*/  DADD R18, R18, R18 ;  /* 0x0000000012127229 */ /* 0x000fca0000000012 */
[----:B------:R-:W-:Y:S01]  /*1280*/  DFMA R24, R26, R24, UR8 ;  /* 0x000000081a187e2b */ /* 0x000fe20008000018 */
[----:B------:R-:W-:Y:S01]  /*1290*/  UMOV UR8, 0x9242b910 ;  /* 0x9242b91000087882 */ /* 0x000fe20000000000 */
[----:B------:R-:W-:Y:S01]  /*12a0*/  UMOV UR9, 0x3f624924 ;  /* 0x3f62492400097882 */ /* 0x000fe20000000000 */
[----:B------:R-:W-:-:S05]  /*12b0*/  DFMA R18, R16, -R14, R18 ;  /* 0x8000000e1012722b */ /* 0x000fca0000000012 */
[----:B------:R-:W-:Y:S01]  /*12c0*/  DFMA R24, R26, R24, UR8 ;  /* 0x000000081a187e2b */ /* 0x000fe20008000018 */
[----:B------:R-:W-:Y:S01]  /*12d0*/  UMOV UR8, 0x99999dfb ;  /* 0x99999dfb00087882 */ /* 0x000fe20000000000 */
[----:B------:R-:W-:Y:S01]  /*12e0*/  UMOV UR9, 0x3f899999 ;  /* 0x3f89999900097882 */ /* 0x000fe20000000000 */
[----:B------:R-:W-:Y:S02]  /*12f0*/  DMUL R18, R20, R18 ;  /* 0x0000001214127228 */ /* 0x000fe40000000000 */
[----:B------:R-:W-:-:S03]  /*1300*/  DMUL R20, R14, R14 ;  /* 0x0000000e0e147228 */ /* 0x000fc60000000000 */
[----:B------:R-:W-:Y:S01]  /*1310*/  DFMA R24, R26, R24, UR8 ;  /* 0x000000081a187e2b */ /* 0x000fe20008000018 */
[----:B------:R-:W-:Y:S01]  /*1320*/  UMOV UR8, 0x55555555 ;  /* 0x5555555500087882 */ /* 0x000fe20000000000 */
[----:B------:R-:W-:-:S03]  /*1330*/  UMOV UR9, 0x3fb55555 ;  /* 0x3fb5555500097882 */ /* 0x000fc60000000000 */
[----:B------:R-:W-:-:S03]  /*1340*/  DMUL R12, R14, R20 ;  /* 0x000000140e0c7228 */ /* 0x000fc60000000000 */
[----:B------:R-:W-:-:S08]  /*1350*/  DFMA R16, R26, R24, UR8 ;  /* 0x000000081a107e2b */ /* 0x000fd00008000018 */
[----:B------:R-:W-:Y:S01]  /*1360*/  DADD R22, -R16, UR8 ;  /* 0x0000000810167e29 */ /* 0x000fe20008000100 */
[----:B------:R-:W-:Y:S01]  /*1370*/  UMOV UR8, 0xb9e7b0 ;  /* 0x00b9e7b000087882 */ /* 0x000fe20000000000 */
[----:B------:R-:W-:-:S06]  /*1380*/  UMOV UR9, 0x3c46a4cb ;  /* 0x3c46a4cb00097882 */ /* 0x000fcc0000000000 */
[----:B------:R-:W-:Y:S02]  /*1390*/  DFMA R22, R26, R24, R22 ;  /* 0x000000181a16722b */ /* 0x000fe40000000016 */
[----:B------:R-:W-:Y:S01]  /*13a0*/  DFMA R24, R14, R14, -R20 ;  /* 0x0000000e0e18722b */ /* 0x000fe20000000814 */
[----:B------:R-:W-:Y:S02]  /*13b0*/  VIADD R27, R19, 0x100000 ;  /* 0x00100000131b7836 */ /* 0x000fe40000000000 */
[----:B------:R-:W-:-:S06]  /*13c0*/  IMAD.MOV.U32 R26, RZ, RZ, R18 ;  /* 0x000000ffff1a7224 */ /* 0x000fcc00078e0012 */
[----:B------:R-:W-:Y:S02]  /*13d0*/  DFMA R24, R14, R26, R24 ;  /* 0x0000001a0e18722b */ /* 0x000fe40000000018 */
[----:B------:R-:W-:Y:S01]  /*13e0*/  DADD R26, R22, -UR8 ;  /* 0x80000008161a7e29 */ /* 0x000fe20008000000 */
[----:B------:R-:W-:Y:S01]  /*13f0*/  UMOV UR8, 0x80000000 ;  /* 0x8000000000087882 */ /* 0x000fe20000000000 */
[----:B------:R-:W-:Y:S01]  /*1400*/  DFMA R22, R14, R20, -R12 ;  /* 0x000000140e16722b */ /* 0x000fe2000000080c */
[----:B------:R-:W-:-:S07]  /*1410*/  UMOV UR9, 0x43300000 ;  /* 0x4330000000097882 */ /* 0x000fce0000000000 */
[----:B------:R-:W-:Y:S02]  /*1420*/  DFMA R22, R18, R20, R22 ;  /* 0x000000141216722b */ /* 0x000fe40000000016 */
[----:B------:R-:W-:-:S06]  /*1430*/  DADD R20, R16, R26 ;  /* 0x0000000010147229 */ /* 0x000fcc000000001a */
[----:B------:R-:W-:Y:S02]  /*1440*/  DFMA R22, R14, R24, R22 ;  /* 0x000000180e16722b */ /* 0x000fe40000000016 */
[----:B------:R-:W-:Y:S02]  /*1450*/  DADD R24, R16, -R20 ;  /* 0x0000000010187229 */ /* 0x000fe40000000814 */
[----:B------:R-:W-:-:S06]  /*1460*/  DMUL R16, R20, R12 ;  /* 0x0000000c14107228 */ /* 0x000fcc0000000000 */
[----:B------:R-:W-:Y:S02]  /*1470*/  DADD R26, R26, R24 ;  /* 0x000000001a1a7229 */ /* 0x000fe40000000018 */
[----:B------:R-:W-:-:S08]  /*1480*/  DFMA R24, R20, R12, -R16 ;  /* 0x0000000c1418722b */ /* 0x000fd00000000810 */
[----:B------:R-:W-:-:S08]  /*1490*/  DFMA R22, R20, R22, R24 ;  /* 0x000000161416722b */ /* 0x000fd00000000018 */
[----:B------:R-:W-:-:S08]  /*14a0*/  DFMA R26, R26, R12, R22 ;  /* 0x0000000c1a1a722b */ /* 0x000fd00000000016 */
[----:B------:R-:W-:-:S08]  /*14b0*/  DADD R12, R16, R26 ;  /* 0x00000000100c7229 */ /* 0x000fd0000000001a */
[--C-:B------:R-:W-:Y:S02]  /*14c0*/  DADD R20, R14, R12.reuse ;  /* 0x000000000e147229 */ /* 0x100fe4000000000c */
[----:B------:R-:W-:-:S06]  /*14d0*/  DADD R16, R16, -R12 ;  /* 0x0000000010107229 */ /* 0x000fcc000000080c */
[----:B------:R-:W-:Y:S02]  /*14e0*/  DADD R14, R14, -R20 ;  /* 0x000000000e0e7229 */ /* 0x000fe40000000814 */
[----:B------:R-:W-:-:S06]  /*14f0*/  DADD R16, R26, R16 ;  /* 0x000000001a107229 */ /* 0x000fcc0000000010 */
[----:B------:R-:W-:Y:S01]  /*1500*/  DADD R14, R12, R14 ;  /* 0x000000000c0e7229 */ /* 0x000fe2000000000e */
[C---:B------:R-:W-:Y:S02]  /*1510*/  VIADD R12, R5.reuse, 0xfffffc01 ;  /* 0xfffffc01050c7836 */ /* 0x040fe40000000000 */
[----:B------:R-:W-:Y:S02]  /*1520*/  @P5 VIADD R12, R5, 0xfffffc02 ;  /* 0xfffffc02050c5836 */ /* 0x000fe40000000000 */
[----:B------:R-:W-:-:S03]  /*1530*/  IMAD.MOV.U32 R13, RZ, RZ, 0x43300000 ;  /* 0x43300000ff0d7424 */ /* 0x000fc600078e00ff */
[----:B------:R-:W-:Y:S01]  /*1540*/  DADD R16, R16, R14 ;  /* 0x0000000010107229 */ /* 0x000fe2000000000e */
[----:B------:R-:W-:-:S06]  /*1550*/  LOP3.LUT R12, R12, 0x80000000, RZ, 0x3c, !PT ;  /* 0x800000000c0c7812 */ /* 0x000fcc00078e3cff */
[----:B------:R-:W-:Y:S01]  /*1560*/  DADD R14, R12, -UR8 ;  /* 0x800000080c0e7e29 */ /* 0x000fe20008000000 */
[----:B------:R-:W-:Y:S01]  /*1570*/  UMOV UR8, 0xfefa39ef ;  /* 0xfefa39ef00087882 */ /* 0x000fe20000000000 */
[----:B------:R-:W-:Y:S01]  /*1580*/  DADD R18, R18, R16 ;  /* 0x0000000012127229 */ /* 0x000fe20000000010 */
[----:B------:R-:W-:-:S07]  /*1590*/  UMOV UR9, 0x3fe62e42 ;  /* 0x3fe62e4200097882 */ /* 0x000fce0000000000 */
[----:B------:R-:W-:-:S08]  /*15a0*/  DADD R16, R20, R18 ;  /* 0x0000000014107229 */ /* 0x000fd00000000012 */
[--C-:B------:R-:W-:Y:S02]  /*15b0*/  DFMA R12, R14, UR8, R16.reuse ;  /* 0x000000080e0c7c2b */ /* 0x100fe40008000010 */
[----:B------:R-:W-:-:S06]  /*15c0*/  DADD R22, R20, -R16 ;  /* 0x0000000014167229 */ /* 0x000fcc0000000810 */
[----:B------:R-:W-:Y:S02]  /*15d0*/  DFMA R20, R14, -UR8, R12 ;  /* 0x800000080e147c2b */ /* 0x000fe4000800000c */
[----:B------:R-:W-:-:S06]  /*15e0*/  DADD R22, R18, R22 ;  /* 0x0000000012167229 */ /* 0x000fcc0000000016 */
[----:B------:R-:W-:Y:S01]  /*15f0*/  DADD R20, -R16, R20 ;  /* 0x0000000010147229 */ /* 0x000fe20000000114 */
[----:B------:R-:W-:Y:S02]  /*1600*/  IMAD.MOV.U32 R17, RZ, RZ, R3 ;  /* 0x000000ffff117224 */ /* 0x000fe400078e0003 */
[----:B------:R-:W-:Y:S02]  /*1610*/  IMAD.MOV.U32 R16, RZ, RZ, R2 ;  /* 0x000000ffff107224 */ /* 0x000fe400078e0002 */
[C---:B------:R-:W-:Y:S01]  /*1620*/  IMAD.SHL.U32 R2, R17.reuse, 0x2, RZ ;  /* 0x0000000211027824 */ /* 0x040fe200078e00ff */
[----:B------:R-:W-:Y:S02]  /*1630*/  LOP3.LUT R3, R17, 0xff0fffff, RZ, 0xc0, !PT ;  /* 0xff0fffff11037812 */ /* 0x000fe400078ec0ff */
[----:B------:R-:W-:Y:S02]  /*1640*/  DADD R20, R22, -R20 ;  /* 0x0000000016147229 */ /* 0x000fe40000000814 */
[----:B------:R-:W-:-:S04]  /*1650*/  ISETP.GT.U32.AND P4, PT, R2, -0x2000001, PT ;  /* 0xfdffffff0200780c */ /* 0x000fc80003f84070 */
[----:B------:R-:W-:Y:S02]  /*1660*/  SEL R17, R3, R17, P4 ;  /* 0x0000001103117207 */ /* 0x000fe40002000000 */
[----:B------:R-:W-:-:S08]  /*1670*/  DFMA R14, R14, UR10, R20 ;  /* 0x0000000a0e0e7c2b */ /* 0x000fd00008000014 */
[----:B------:R-:W-:-:S08]  /*1680*/  DADD R18, R12, R14 ;  /* 0x000000000c127229 */ /* 0x000fd0000000000e */
[----:B------:R-:W-:Y:S02]  /*1690*/  DADD R12, R12, -R18 ;  /* 0x000000000c0c7229 */ /* 0x000fe40000000812 */
[----:B------:R-:W-:-:S06]  /*16a0*/  DMUL R2, R18, R16 ;  /* 0x0000001012027228 */ /* 0x000fcc0000000000 */
[----:B------:R-:W-:Y:S02]  /*16b0*/  DADD R14, R14, R12 ;  /* 0x000000000e0e7229 */ /* 0x000fe4000000000c */
[----:B------:R-:W-:-:S08]  /*16c0*/  DFMA R18, R18, R16, -R2 ;  /* 0x000000101212722b */ /* 0x000fd00000000802 */
[----:B------:R-:W-:Y:S01]  /*16d0*/  DFMA R14, R14, R16, R18 ;  /* 0x000000100e0e722b */ /* 0x000fe20000000012 */
[----:B------:R-:W-:Y:S02]  /*16e0*/  IMAD.MOV.U32 R18, RZ, RZ, 0x652b82fe ;  /* 0x652b82feff127424 */ /* 0x000fe400078e00ff */
[----:B------:R-:W-:-:S05]  /*16f0*/  IMAD.MOV.U32 R19, RZ, RZ, 0x3ff71547 ;  /* 0x3ff71547ff137424 */ /* 0x000fca00078e00ff */
[----:B------:R-:W-:-:S08]  /*1700*/  DADD R20, R2, R14 ;  /* 0x0000000002147229 */ /* 0x000fd0000000000e */
[----:B------:R-:W-:Y:S02]  /*1710*/  DFMA R18, R20, R18, 6.75539944105574400000e+15 ;  /* 0x433800001412742b */ /* 0x000fe40000000012 */
[----:B------:R-:W-:Y:S01]  /*1720*/  FSETP.GEU.AND P4, PT, |R21|, 4.1917929649353027344, PT ;  /* 0x4086232b1500780b */ /* 0x000fe20003f8e200 */
[----:B------:R-:W-:-:S05]  /*1730*/  DADD R2, R2, -R20 ;  /* 0x0000000002027229 */ /* 0x000fca0000000814 */
[----:B------:R-:W-:-:S03]  /*1740*/  DADD R12, R18, -6.75539944105574400000e+15 ;  /* 0xc3380000120c7429 */ /* 0x000fc60000000000 */
[----:B------:R-:W-:-:S05]  /*1750*/  DADD R14, R14, R2 ;  /* 0x000000000e0e7229 */ /* 0x000fca0000000002 */
[----:B------:R-:W-:Y:S01]  /*1760*/  DFMA R16, R12, -UR8, R20 ;  /* 0x800000080c107c2b */ /* 0x000fe20008000014 */
[----:B------:R-:W-:Y:S01]  /*1770*/  UMOV UR8, 0x3b39803f ;  /* 0x3b39803f00087882 */ /* 0x000fe20000000000 */
[----:B------:R-:W-:-:S06]  /*1780*/  UMOV UR9, 0x3c7abc9e ;  /* 0x3c7abc9e00097882 */ /* 0x000fcc0000000000 */
[----:B------:R-:W-:Y:S01]  /*1790*/  DFMA R16, R12, -UR8, R16 ;  /* 0x800000080c107c2b */ /* 0x000fe20008000010 */
[----:B------:R-:W-:Y:S01]  /*17a0*/  UMOV UR8, 0x69ce2bdf ;  /* 0x69ce2bdf00087882 */ /* 0x000fe20000000000 */
[----:B------:R-:W-:Y:S01]  /*17b0*/  IMAD.MOV.U32 R12, RZ, RZ, -0x35dec16 ;  /* 0xfca213eaff0c7424 */ /* 0x000fe200078e00ff */
[----:B------:R-:W-:Y:S01]  /*17c0*/  UMOV UR9, 0x3e5ade15 ;  /* 0x3e5ade1500097882 */ /* 0x000fe20000000000 */
[----:B------:R-:W-:-:S06]  /*17d0*/  IMAD.MOV.U32 R13, RZ, RZ, 0x3e928af3 ;  /* 0x3e928af3ff0d7424 */ /* 0x000fcc00078e00ff */
[----:B------:R-:W-:Y:S01]  /*17e0*/  DFMA R12, R16, UR8, R12 ;  /* 0x00000008100c7c2b */ /* 0x000fe2000800000c */
[----:B------:R-:W-:Y:S01]  /*17f0*/  UMOV UR8, 0x62401315 ;  /* 0x6240131500087882 */ /* 0x000fe20000000000 */
[----:B------:R-:W-:-:S06]  /*1800*/  UMOV UR9, 0x3ec71dee ;  /* 0x3ec71dee00097882 */ /* 0x000fcc0000000000 */
[----:B------:R-:W-:Y:S01]  /*1810*/  DFMA R12, R16, R12, UR8 ;  /* 0x00000008100c7e2b */ /* 0x000fe2000800000c */
        /* <DEDUP_REMOVED lines=20> */
[----:B------:R-:W-:-:S08]  /*1960*/  DFMA R12, R16, R12, UR8 ;  /* 0x00000008100c7e2b */ /* 0x000fd0000800000c */
[----:B------:R-:W-:-:S08]  /*1970*/  DFMA R12, R16, R12, 1 ;  /* 0x3ff00000100c742b */ /* 0x000fd0000000000c */
[----:B------:R-:W-:-:S10]  /*1980*/  DFMA R12, R16, R12, 1 ;  /* 0x3ff00000100c742b */ /* 0x000fd4000000000c */
[----:B------:R-:W-:Y:S02]  /*1990*/  IMAD R17, R18, 0x100000, R13 ;  /* 0x0010000012117824 */ /* 0x000fe400078e020d */
[----:B------:R-:W-:Y:S01]  /*19a0*/  IMAD.MOV.U32 R16, RZ, RZ, R12 ;  /* 0x000000ffff107224 */ /* 0x000fe200078e000c */
[----:B------:R-:W-:Y:S06]  /*19b0*/  @!P4 BRA `(.L_x_10) ;  /* 0x000000000030c947 */ /* 0x000fec0003800000 */
[----:B------:R-:W-:Y:S01]  /*19c0*/  FSETP.GEU.AND P4, PT, |R21|, 4.2275390625, PT ;  /* 0x408748001500780b */ /* 0x000fe20003f8e200 */
[C---:B------:R-:W-:Y:S02]  /*19d0*/  DADD R16, R20.reuse, +INF ;  /* 0x7ff0000014107429 */ /* 0x040fe40000000000 */
[----:B------:R-:W-:-:S08]  /*19e0*/  DSETP.GEU.AND P5, PT, R20, RZ, PT ;  /* 0x000000ff1400722a */ /* 0x000fd00003fae000 */
[----:B------:R-:W-:Y:S02]  /*19f0*/  FSEL R16, R16, RZ, P5 ;  /* 0x000000ff10107208 */ /* 0x000fe40002800000 */
[----:B------:R-:W-:Y:S02]  /*1a00*/  @!P4 LEA.HI R2, R18, R18, RZ, 0x1 ;  /* 0x000000121202c211 */ /* 0x000fe400078f08ff */
[----:B------:R-:W-:Y:S02]  /*1a10*/  FSEL R17, R17, RZ, P5 ;  /* 0x000000ff11117208 */ /* 0x000fe40002800000 */
[----:B------:R-:W-:-:S05]  /*1a20*/  @!P4 SHF.R.S32.HI R2, RZ, 0x1, R2 ;  /* 0x00000001ff02c819 */ /* 0x000fca0000011402 */
[----:B------:R-:W-:Y:S02]  /*1a30*/  @!P4 IMAD.IADD R3, R18, 0x1, -R2 ;  /* 0x000000011203c824 */ /* 0x000fe400078e0a02 */
[----:B------:R-:W-:Y:S02]  /*1a40*/  @!P4 IMAD R13, R2, 0x100000, R13 ;  /* 0x00100000020dc824 */ /* 0x000fe400078e020d */
[----:B------:R-:W-:Y:S01]  /*1a50*/  @!P4 IMAD.MOV.U32 R2, RZ, RZ, RZ ;  /* 0x000000ffff02c224 */ /* 0x000fe200078e00ff */
[----:B------:R-:W-:-:S06]  /*1a60*/  @!P4 LEA R3, R3, 0x3ff00000, 0x14 ;  /* 0x3ff000000303c811 */ /* 0x000fcc00078ea0ff */
[----:B------:R-:W-:-:S11]  /*1a70*/  @!P4 DMUL R16, R12, R2 ;  /* 0x000000020c10c228 */ /* 0x000fd60000000000 */
.L_x_10:
[----:B------:R-:W-:Y:S01]  /*1a80*/  DFMA R14, R14, R16, R16 ;  /* 0x000000100e0e722b */ /* 0x000fe20000000010 */
[----:B------:R-:W-:Y:S01]  /*1a90*/  IMAD.MOV.U32 R12, RZ, RZ, R34 ;  /* 0x000000ffff0c7224 */ /* 0x000fe200078e0022 */
[----:B------:R-:W-:Y:S01]  /*1aa0*/  DSETP.NEU.AND P4, PT, |R16|, +INF , PT ;  /* 0x7ff000001000742a */ /* 0x000fe20003f8d200 */
[----:B------:R-:W-:-:S07]  /*1ab0*/  IMAD.MOV.U32 R13, RZ, RZ, 0x0 ;  /* 0x00000000ff0d7424 */ /* 0x000fce00078e00ff */
[----:B------:R-:W-:Y:S02]  /*1ac0*/  FSEL R2, R16, R14, !P4 ;  /* 0x0000000e10027208 */ /* 0x000fe40006000000 */
[----:B------:R-:W-:Y:S01]  /*1ad0*/  FSEL R3, R17, R15, !P4 ;  /* 0x0000000f11037208 */ /* 0x000fe20006000000 */
[----:B------:R-:W-:Y:S06]  /*1ae0*/  RET.REL.NODEC R12 `(_Z11replaceRowsiiPi) ;  /* 0xffffffe40c447950 */ /* 0x000fec0003c3ffff */
.L_x_11:
[----:B------:R-:W-:-:S00]  /*1af0*/  BRA `(.L_x_11) ;  /* 0xfffffffc00fc7947 */ /* 0x000fc0000383ffff */
[----:B------:R-:W-:-:S00]  /*1b00*/  NOP ;  /* 0x0000000000007918 */ /* 0x000fc00000000000 */
[----:B------:R-:W-:-:S00]  /*1b10*/  NOP ;  /* 0x0000000000007918 */ /* 0x000fc00000000000 */
[----:B------:R-:W-:-:S00]  /*1b20*/  NOP ;  /* 0x0000000000007918 */ /* 0x000fc00000000000 */
[----:B------:R-:W-:-:S00]  /*1b30*/  NOP ;  /* 0x0000000000007918 */ /* 0x000fc00000000000 */
[----:B------:R-:W-:-:S00]  /*1b40*/  NOP ;  /* 0x0000000000007918 */ /* 0x000fc00000000000 */
[----:B------:R-:W-:-:S00]  /*1b50*/  NOP ;  /* 0x0000000000007918 */ /* 0x000fc00000000000 */
[----:B------:R-:W-:-:S00]  /*1b60*/  NOP ;  /* 0x0000000000007918 */ /* 0x000fc00000000000 */
[----:B------:R-:W-:-:S00]  /*1b70*/  NOP ;  /* 0x0000000000007918 */ /* 0x000fc00000000000 */
.L_x_12:


//--------------------- .nv.shared.reserved.0     --------------------------
	.section	.nv.shared.reserved.0,"aw",@nobits
	.weak		__nv_reservedSMEM_offset_0_alias
	.size		__nv_reservedSMEM_offset_0_alias, 0, 64
	.other		__nv_reservedSMEM_offset_0_alias,@"STO_CUDA_RESERVED_SHARED STV_DEFAULT"
__nv_reservedSMEM_offset_0_alias:
	.zero		0
	.zero		64


//--------------------- .nv.constant0._Z11replaceRowsiiPi --------------------------
	.section	.nv.constant0._Z11replaceRowsiiPi,"a",@progbits
	.sectionflags	@""
	.align	4
.nv.constant0._Z11replaceRowsiiPi:
	.zero		912


//--------------------- SYMBOLS --------------------------

	.type		.nv.reservedSmem.offset0,@object
	.size		.nv.reservedSmem.offset0,0x4
